//
// Generated by NVIDIA NVVM Compiler
//
// Compiler Build ID: CL-36424714
// Cuda compilation tools, release 13.0, V13.0.88
// Based on NVVM 20.0.0
//

.version 9.0
.target sm_100
.address_size 64

	// .globl	RegressionObserverKernel
.const .align 4 .u32 D_SIZE;
.const .align 4 .f32 D_ALPHA;
.const .align 4 .f32 D_BETA;
.const .align 4 .f32 D_XSCALE;
.const .align 4 .f32 D_YSCALE;
.const .align 4 .f32 D_XMIN;
.const .align 4 .f32 D_YMIN;

.visible .entry RegressionObserverKernel(
	.param .u64 .ptr .align 1 RegressionObserverKernel_param_0,
	.param .u64 .ptr .align 1 RegressionObserverKernel_param_1,
	.param .u64 .ptr .align 1 RegressionObserverKernel_param_2,
	.param .u32 RegressionObserverKernel_param_3
)
{
	.reg .pred 	%p<2>;
	.reg .b32 	%r<15>;
	.reg .b32 	%f<11>;
	.reg .b64 	%rd<12>;

	ld.param.u64 	%rd1, [RegressionObserverKernel_param_0];
	ld.param.u64 	%rd2, [RegressionObserverKernel_param_1];
	ld.param.u64 	%rd3, [RegressionObserverKernel_param_2];
	ld.param.u32 	%r2, [RegressionObserverKernel_param_3];
	mov.u32 	%r3, %ntid.x;
	mov.u32 	%r4, %ctaid.y;
	mov.u32 	%r5, %nctaid.x;
	mov.u32 	%r6, %ctaid.x;
	mov.u32 	%r7, %tid.x;
	mad.lo.s32 	%r8, %r5, %r4, %r6;
	mad.lo.s32 	%r1, %r8, %r3, %r7;
	setp.ge.s32 	%p1, %r1, %r2;
	@%p1 bra 	$L__BB0_2;
	cvta.to.global.u64 	%rd4, %rd1;
	cvta.to.global.u64 	%rd5, %rd2;
	cvta.to.global.u64 	%rd6, %rd3;
	mul.wide.s32 	%rd7, %r1, 4;
	add.s64 	%rd8, %rd4, %rd7;
	ld.global.f32 	%f1, [%rd8];
	ld.const.f32 	%f2, [D_XMIN];
	sub.f32 	%f3, %f1, %f2;
	ld.const.f32 	%f4, [D_XSCALE];
	mul.f32 	%f5, %f3, %f4;
	cvt.rzi.s32.f32 	%r9, %f5;
	add.s64 	%rd9, %rd5, %rd7;
	ld.global.f32 	%f6, [%rd9];
	ld.const.f32 	%f7, [D_YMIN];
	sub.f32 	%f8, %f6, %f7;
	ld.const.f32 	%f9, [D_YSCALE];
	mul.f32 	%f10, %f8, %f9;
	cvt.rzi.s32.f32 	%r10, %f10;
	ld.const.u32 	%r11, [D_SIZE];
	sub.s32 	%r12, %r11, %r10;
	mad.lo.s32 	%r13, %r12, %r11, %r9;
	mul.wide.s32 	%rd10, %r13, 4;
	add.s64 	%rd11, %rd6, %rd10;
	mov.b32 	%r14, -10987432;
	st.global.u32 	[%rd11], %r14;
$L__BB0_2:
	ret;

}


// ===== COMPILED SASS (sm_100) =====

	.target	sm_100

	.elftype	@"ET_EXEC"


//--------------------- .note.nv.tkinfo           --------------------------
	.section	.note.nv.tkinfo,"",@"SHT_NOTE"
	.sectionflags	@"SHF_NOTE_NV_TKINFO"
	.tkinfo
        /*0018*/ 	.word	0x00000002
        /*0030*/ 	.string	""
        /*0030*/ 	.string	"ptxas"
        /*0030*/ 	.string	"Cuda compilation tools, release 13.0, V13.0.88"
        /*0030*/ 	.string	"Build cuda_13.0.r13.0/compiler.36424714_0"
        /*0030*/ 	.string	"-arch sm_100 -m 64 "



//--------------------- .note.nv.cuinfo           --------------------------
	.section	.note.nv.cuinfo,"",@"SHT_NOTE"
	.sectionflags	@"SHF_NOTE_NV_CUINFO"
        /*0018*/ 	.short	0x0002
        /*001a*/ 	.short	0x0064
        /*001c*/ 	.short	0x0082
	.zero		2


//--------------------- .nv.info                  --------------------------
	.section	.nv.info,"",@"SHT_CUDA_INFO"
	.align	4


	//----- nvinfo : EIATTR_REGCOUNT
	.align		4
        /*0000*/ 	.byte	0x04, 0x2f
        /*0002*/ 	.short	(.L_8 - .L_7)
	.align		4
.L_7:
        /*0004*/ 	.word	index@(RegressionObserverKernel)
        /*0008*/ 	.word	0x0000000b


	//----- nvinfo : EIATTR_FRAME_SIZE
	.align		4
.L_8:
        /*000c*/ 	.byte	0x04, 0x11
        /*000e*/ 	.short	(.L_10 - .L_9)
	.align		4
.L_9:
        /*0010*/ 	.word	index@(RegressionObserverKernel)
        /*0014*/ 	.word	0x00000000


	//----- nvinfo : EIATTR_MIN_STACK_SIZE
	.align		4
.L_10:
        /*0018*/ 	.byte	0x04, 0x12
        /*001a*/ 	.short	(.L_12 - .L_11)
	.align		4
.L_11:
        /*001c*/ 	.word	index@(RegressionObserverKernel)
        /*0020*/ 	.word	0x00000000
.L_12:


//--------------------- .nv.compat                --------------------------
	.section	.nv.compat,"",@"SHT_CUDA_COMPAT_INFO"
	.align	4
        /*0000*/ 	.byte	0x02, 0x09, 0x00, 0x00, 0x02, 0x02, 0x01, 0x00, 0x02, 0x05, 0x05, 0x00, 0x03, 0x07, 0x01, 0x01
        /*0010*/ 	.byte	0x02, 0x03, 0x00, 0x00, 0x02, 0x06, 0x01, 0x00, 0x04, 0x0b, 0x08, 0x00, 0x09, 0x00, 0x00, 0x00
        /*0020*/ 	.byte	0x00, 0x00, 0x00, 0x00


//--------------------- .nv.info.RegressionObserverKernel --------------------------
	.section	.nv.info.RegressionObserverKernel,"",@"SHT_CUDA_INFO"
	.sectionflags	@""
	.align	4


	//----- nvinfo : EIATTR_CUDA_API_VERSION
	.align		4
        /*0000*/ 	.byte	0x04, 0x37
        /*0002*/ 	.short	(.L_14 - .L_13)
.L_13:
        /*0004*/ 	.word	0x00000082


	//----- nvinfo : EIATTR_KPARAM_INFO
	.align		4
.L_14:
        /*0008*/ 	.byte	0x04, 0x17
        /*000a*/ 	.short	(.L_16 - .L_15)
.L_15:
        /*000c*/ 	.word	0x00000000
        /*0010*/ 	.short	0x0003
        /*0012*/ 	.short	0x0018
        /*0014*/ 	.byte	0x00, 0xf0, 0x11, 0x00


	//----- nvinfo : EIATTR_KPARAM_INFO
	.align		4
.L_16:
        /*0018*/ 	.byte	0x04, 0x17
        /*001a*/ 	.short	(.L_18 - .L_17)
.L_17:
        /*001c*/ 	.word	0x00000000
        /*0020*/ 	.short	0x0002
        /*0022*/ 	.short	0x0010
        /*0024*/ 	.byte	0x00, 0xf5, 0x21, 0x00


	//----- nvinfo : EIATTR_KPARAM_INFO
	.align		4
.L_18:
        /*0028*/ 	.byte	0x04, 0x17
        /*002a*/ 	.short	(.L_20 - .L_19)
.L_19:
        /*002c*/ 	.word	0x00000000
        /*0030*/ 	.short	0x0001
        /*0032*/ 	.short	0x0008
        /*0034*/ 	.byte	0x00, 0xf5, 0x21, 0x00


	//----- nvinfo : EIATTR_KPARAM_INFO
	.align		4
.L_20:
        /*0038*/ 	.byte	0x04, 0x17
        /*003a*/ 	.short	(.L_22 - .L_21)
.L_21:
        /*003c*/ 	.word	0x00000000
        /*0040*/ 	.short	0x0000
        /*0042*/ 	.short	0x0000
        /*0044*/ 	.byte	0x00, 0xf5, 0x21, 0x00


	//----- nvinfo : EIATTR_SPARSE_MMA_MASK
	.align		4
.L_22:
        /*0048*/ 	.byte	0x03, 0x50
        /*004a*/ 	.short	0x0000


	//----- nvinfo : EIATTR_MAXREG_COUNT
	.align		4
        /*004c*/ 	.byte	0x03, 0x1b
        /*004e*/ 	.short	0x00ff


	//----- nvinfo : EIATTR_MERCURY_ISA_VERSION
	.align		4
        /*0050*/ 	.byte	0x03, 0x5f
        /*0052*/ 	.short	0x0101


	//----- nvinfo : EIATTR_VRC_CTA_INIT_COUNT
	.align		4
        /*0054*/ 	.byte	0x02, 0x4a
	.zero		1
	.zero		1


	//----- nvinfo : EIATTR_EXIT_INSTR_OFFSETS
	.align		4
        /*0058*/ 	.byte	0x04, 0x1c
        /*005a*/ 	.short	(.L_24 - .L_23)


	//   ....[0]....
.L_23:
        /*005c*/ 	.word	0x000000a0


	//   ....[1]....
        /*0060*/ 	.word	0x00000220


	//----- nvinfo : EIATTR_CBANK_PARAM_SIZE
	.align		4
.L_24:
        /*0064*/ 	.byte	0x03, 0x19
        /*0066*/ 	.short	0x001c


	//----- nvinfo : EIATTR_PARAM_CBANK
	.align		4
        /*0068*/ 	.byte	0x04, 0x0a
        /*006a*/ 	.short	(.L_26 - .L_25)
	.align		4
.L_25:
        /*006c*/ 	.word	index@(.nv.constant0.RegressionObserverKernel)
        /*0070*/ 	.short	0x0380
        /*0072*/ 	.short	0x001c


	//----- nvinfo : EIATTR_SW_WAR
	.align		4
.L_26:
        /*0074*/ 	.byte	0x04, 0x36
        /*0076*/ 	.short	(.L_28 - .L_27)
.L_27:
        /*0078*/ 	.word	0x00000008
.L_28:


//--------------------- .nv.callgraph             --------------------------
	.section	.nv.callgraph,"",@"SHT_CUDA_CALLGRAPH"
	.align	4
	.sectionentsize	8
	.align		4
        /*0000*/ 	.word	0x00000000
	.align		4
        /*0004*/ 	.word	0xffffffff
	.align		4
        /*0008*/ 	.word	0x00000000
	.align		4
        /*000c*/ 	.word	0xfffffffe
	.align		4
        /*0010*/ 	.word	0x00000000
	.align		4
        /*0014*/ 	.word	0xfffffffd
	.align		4
        /*0018*/ 	.word	0x00000000
	.align		4
        /*001c*/ 	.word	0xfffffffc


//--------------------- .nv.constant3             --------------------------
	.section	.nv.constant3,"a",@progbits
	.align	4
.nv.constant3:
	.type		D_SIZE,@object
	.size		D_SIZE,(D_ALPHA - D_SIZE)
D_SIZE:
	.zero		4
	.type		D_ALPHA,@object
	.size		D_ALPHA,(D_BETA - D_ALPHA)
D_ALPHA:
	.zero		4
	.type		D_BETA,@object
	.size		D_BETA,(D_XSCALE - D_BETA)
D_BETA:
	.zero		4
	.type		D_XSCALE,@object
	.size		D_XSCALE,(D_YSCALE - D_XSCALE)
D_XSCALE:
	.zero		4
	.type		D_YSCALE,@object
	.size		D_YSCALE,(D_XMIN - D_YSCALE)
D_YSCALE:
	.zero		4
	.type		D_XMIN,@object
	.size		D_XMIN,(D_YMIN - D_XMIN)
D_XMIN:
	.zero		4
	.type		D_YMIN,@object
	.size		D_YMIN,(.L_6 - D_YMIN)
D_YMIN:
	.zero		4
.L_6:


//--------------------- .text.RegressionObserverKernel --------------------------
	.section	.text.RegressionObserverKernel,"ax",@progbits
	.align	128
        .global         RegressionObserverKernel
        .type           RegressionObserverKernel,@function
        .size           RegressionObserverKernel,(.L_x_1 - RegressionObserverKernel)
        .other          RegressionObserverKernel,@"STO_CUDA_ENTRY STV_DEFAULT"
RegressionObserverKernel:
.text.RegressionObserverKernel:
[----:B------:R-:W-:Y:S01]  /*0000*/  LDC R1, c[0x0][0x37c] ;  /* 0x0000df00ff017b82 */ /* 0x000fe20000000800 */
[----:B------:R-:W0:Y:S01]  /*0010*/  S2R R3, SR_CTAID.X ;  /* 0x0000000000037919 */ /* 0x000e220000002500 */
[----:B------:R-:W1:Y:S06]  /*0020*/  LDCU UR4, c[0x0][0x360] ;  /* 0x00006c00ff0477ac */ /* 0x000e6c0008000800 */
[----:B------:R-:W0:Y:S01]  /*0030*/  S2UR UR5, SR_CTAID.Y ;  /* 0x00000000000579c3 */ /* 0x000e220000002600 */
[----:B------:R-:W1:Y:S01]  /*0040*/  S2R R7, SR_TID.X ;  /* 0x0000000000077919 */ /* 0x000e620000002100 */
[----:B------:R-:W2:Y:S06]  /*0050*/  LDCU UR6, c[0x0][0x398] ;  /* 0x00007300ff0677ac */ /* 0x000eac0008000800 */
[----:B------:R-:W0:Y:S02]  /*0060*/  LDC R0, c[0x0][0x370] ;  /* 0x0000dc00ff007b82 */ /* 0x000e240000000800 */
[----:B0-----:R-:W-:-:S04]  /*0070*/  IMAD R0, R0, UR5, R3 ;  /* 0x0000000500007c24 */ /* 0x001fc8000f8e0203 */
[----:B-1----:R-:W-:-:S05]  /*0080*/  IMAD R7, R0, UR4, R7 ;  /* 0x0000000400077c24 */ /* 0x002fca000f8e0207 */
[----:B--2---:R-:W-:-:S13]  /*0090*/  ISETP.GE.AND P0, PT, R7, UR6, PT ;  /* 0x0000000607007c0c */ /* 0x004fda000bf06270 */
[----:B------:R-:W-:Y:S05]  /*00a0*/  @P0 EXIT ;  /* 0x000000000000094d */ /* 0x000fea0003800000 */
[----:B------:R-:W0:Y:S01]  /*00b0*/  LDC.64 R4, c[0x0][0x388] ;  /* 0x0000e200ff047b82 */ /* 0x000e220000000a00 */
[----:B------:R-:W1:Y:S01]  /*00c0*/  LDCU.64 UR4, c[0x0][0x358] ;  /* 0x00006b00ff0477ac */ /* 0x000e620008000a00 */
[----:B------:R-:W2:Y:S06]  /*00d0*/  LDCU UR7, c[0x3][0x18] ;  /* 0x00c00300ff0777ac */ /* 0x000eac0008000800 */
[----:B------:R-:W3:Y:S01]  /*00e0*/  LDC.64 R2, c[0x0][0x380] ;  /* 0x0000e000ff027b82 */ /* 0x000ee20000000a00 */
[----:B------:R-:W4:Y:S01]  /*00f0*/  LDCU.64 UR8, c[0x3][0x10] ;  /* 0x00c00200ff0877ac */ /* 0x000f220008000a00 */
[----:B------:R-:W5:Y:S01]  /*0100*/  LDCU UR6, c[0x3][0xc] ;  /* 0x00c00180ff0677ac */ /* 0x000f620008000800 */
[----:B0-----:R-:W-:-:S06]  /*0110*/  IMAD.WIDE R4, R7, 0x4, R4 ;  /* 0x0000000407047825 */ /* 0x001fcc00078e0204 */
[----:B-1----:R0:W2:Y:S01]  /*0120*/  LDG.E R4, desc[UR4][R4.64] ;  /* 0x0000000404047981 */ /* 0x0020a2000c1e1900 */
[----:B---3--:R-:W-:Y:S02]  /*0130*/  IMAD.WIDE R2, R7, 0x4, R2 ;  /* 0x0000000407027825 */ /* 0x008fe400078e0202 */
[----:B------:R-:W1:Y:S04]  /*0140*/  LDC.64 R6, c[0x0][0x390] ;  /* 0x0000e400ff067b82 */ /* 0x000e680000000a00 */
[----:B------:R-:W3:Y:S01]  /*0150*/  LDG.E R2, desc[UR4][R2.64] ;  /* 0x0000000402027981 */ /* 0x000ee2000c1e1900 */
[----:B0-----:R-:W-:Y:S01]  /*0160*/  MOV R5, 0xff585858 ;  /* 0xff58585800057802 */ /* 0x001fe20000000f00 */
[----:B--2---:R-:W-:Y:S01]  /*0170*/  FADD R0, R4, -UR7 ;  /* 0x8000000704007e21 */ /* 0x004fe20008000000 */
[----:B------:R-:W0:Y:S03]  /*0180*/  LDCU UR7, c[0x3][URZ] ;  /* 0x00c00000ff0777ac */ /* 0x000e260008000800 */
[----:B----4-:R-:W-:Y:S01]  /*0190*/  FMUL R8, R0, UR8 ;  /* 0x0000000800087c20 */ /* 0x010fe20008400000 */
[----:B---3--:R-:W-:-:S05]  /*01a0*/  FADD R0, R2, -UR9 ;  /* 0x8000000902007e21 */ /* 0x008fca0008000000 */
[----:B------:R-:W0:Y:S01]  /*01b0*/  F2I.TRUNC.NTZ R8, R8 ;  /* 0x0000000800087305 */ /* 0x000e22000020f100 */
[----:B-----5:R-:W-:-:S07]  /*01c0*/  FMUL R0, R0, UR6 ;  /* 0x0000000600007c20 */ /* 0x020fce0008400000 */
[----:B------:R-:W2:Y:S01]  /*01d0*/  F2I.TRUNC.NTZ R0, R0 ;  /* 0x0000000000007305 */ /* 0x000ea2000020f100 */
[----:B0-----:R-:W-:-:S05]  /*01e0*/  IADD3 R3, PT, PT, -R8, UR7, RZ ;  /* 0x0000000708037c10 */ /* 0x001fca000fffe1ff */
[----:B--2---:R-:W-:-:S04]  /*01f0*/  IMAD R3, R3, UR7, R0 ;  /* 0x0000000703037c24 */ /* 0x004fc8000f8e0200 */
[----:B-1----:R-:W-:-:S05]  /*0200*/  IMAD.WIDE R2, R3, 0x4, R6 ;  /* 0x0000000403027825 */ /* 0x002fca00078e0206 */
[----:B------:R-:W-:Y:S01]  /*0210*/  STG.E desc[UR4][R2.64], R5 ;  /* 0x0000000502007986 */ /* 0x000fe2000c101904 */
[----:B------:R-:W-:Y:S05]  /*0220*/  EXIT ;  /* 0x000000000000794d */ /* 0x000fea0003800000 */
.L_x_0:
[----:B------:R-:W-:-:S00]  /*0230*/  BRA `(.L_x_0) ;  /* 0xfffffffc00fc7947 */ /* 0x000fc0000383ffff */
[----:B------:R-:W-:-:S00]  /*0240*/  NOP ;  /* 0x0000000000007918 */ /* 0x000fc00000000000 */
        /* <DEDUP_REMOVED lines=11> */
.L_x_1:


//--------------------- .nv.shared.reserved.0     --------------------------
	.section	.nv.shared.reserved.0,"aw",@nobits
	.weak		__nv_reservedSMEM_offset_0_alias
	.size		__nv_reservedSMEM_offset_0_alias, 0, 64
	.other		__nv_reservedSMEM_offset_0_alias,@"STO_CUDA_RESERVED_SHARED STV_DEFAULT"
__nv_reservedSMEM_offset_0_alias:
	.zero		0
	.zero		64


//--------------------- .nv.constant0.RegressionObserverKernel --------------------------
	.section	.nv.constant0.RegressionObserverKernel,"a",@progbits
	.sectionflags	@""
	.align	4
.nv.constant0.RegressionObserverKernel:
	.zero		924


//--------------------- SYMBOLS --------------------------

	.type		.nv.reservedSmem.offset0,@object
	.size		.nv.reservedSmem.offset0,0x4
